//
// Generated by NVIDIA NVVM Compiler
//
// Compiler Build ID: CL-36424714
// Cuda compilation tools, release 13.0, V13.0.88
// Based on NVVM 20.0.0
//

.version 9.0
.target sm_100
.address_size 64

	// .globl	_Z11convolutionPlS_S_iii
.extern .shared .align 16 .b8 sharedFilter[];

.visible .entry _Z11convolutionPlS_S_iii(
	.param .u64 .ptr .align 1 _Z11convolutionPlS_S_iii_param_0,
	.param .u64 .ptr .align 1 _Z11convolutionPlS_S_iii_param_1,
	.param .u64 .ptr .align 1 _Z11convolutionPlS_S_iii_param_2,
	.param .u32 _Z11convolutionPlS_S_iii_param_3,
	.param .u32 _Z11convolutionPlS_S_iii_param_4,
	.param .u32 _Z11convolutionPlS_S_iii_param_5
)
{
	.reg .pred 	%p<48>;
	.reg .b32 	%r<87>;
	.reg .b64 	%rd<81>;
	.reg .b64 	%fd<5>;

	ld.param.u64 	%rd25, [_Z11convolutionPlS_S_iii_param_0];
	ld.param.u64 	%rd26, [_Z11convolutionPlS_S_iii_param_1];
	ld.param.u64 	%rd24, [_Z11convolutionPlS_S_iii_param_2];
	ld.param.u32 	%r44, [_Z11convolutionPlS_S_iii_param_3];
	ld.param.u32 	%r45, [_Z11convolutionPlS_S_iii_param_4];
	ld.param.u32 	%r46, [_Z11convolutionPlS_S_iii_param_5];
	cvta.to.global.u64 	%rd1, %rd26;
	cvta.to.global.u64 	%rd2, %rd25;
	mul.lo.s32 	%r1, %r46, %r46;
	cvt.rn.f64.u32 	%fd1, %r1;
	mov.u32 	%r2, %ntid.x;
	cvt.rn.f64.u32 	%fd2, %r2;
	div.rn.f64 	%fd3, %fd1, %fd2;
	cvt.rpi.f64.f64 	%fd4, %fd3;
	cvt.rzi.s32.f64 	%r3, %fd4;
	setp.lt.s32 	%p5, %r3, 1;
	@%p5 bra 	$L__BB0_17;
	mov.u32 	%r4, %tid.x;
	and.b32  	%r5, %r3, 3;
	setp.lt.u32 	%p6, %r3, 4;
	mov.b32 	%r82, 0;
	@%p6 bra 	$L__BB0_12;
	and.b32  	%r82, %r3, 2147483644;
	mov.b32 	%r80, 0;
$L__BB0_3:
	mad.lo.s32 	%r8, %r80, %r2, %r4;
	setp.ge.s32 	%p7, %r8, %r1;
	@%p7 bra 	$L__BB0_5;
	mul.wide.s32 	%rd27, %r8, 8;
	add.s64 	%rd28, %rd1, %rd27;
	ld.global.u64 	%rd29, [%rd28];
	shl.b32 	%r49, %r8, 2;
	mov.u32 	%r50, sharedFilter;
	add.s32 	%r51, %r50, %r49;
	st.shared.u32 	[%r51], %rd29;
$L__BB0_5:
	add.s32 	%r9, %r8, %r2;
	setp.ge.s32 	%p8, %r9, %r1;
	@%p8 bra 	$L__BB0_7;
	mul.wide.s32 	%rd30, %r9, 8;
	add.s64 	%rd31, %rd1, %rd30;
	ld.global.u64 	%rd32, [%rd31];
	shl.b32 	%r52, %r9, 2;
	mov.u32 	%r53, sharedFilter;
	add.s32 	%r54, %r53, %r52;
	st.shared.u32 	[%r54], %rd32;
$L__BB0_7:
	add.s32 	%r10, %r9, %r2;
	setp.ge.s32 	%p9, %r10, %r1;
	@%p9 bra 	$L__BB0_9;
	mul.wide.s32 	%rd33, %r10, 8;
	add.s64 	%rd34, %rd1, %rd33;
	ld.global.u64 	%rd35, [%rd34];
	shl.b32 	%r55, %r10, 2;
	mov.u32 	%r56, sharedFilter;
	add.s32 	%r57, %r56, %r55;
	st.shared.u32 	[%r57], %rd35;
$L__BB0_9:
	add.s32 	%r11, %r10, %r2;
	setp.ge.s32 	%p10, %r11, %r1;
	@%p10 bra 	$L__BB0_11;
	mul.wide.s32 	%rd36, %r11, 8;
	add.s64 	%rd37, %rd1, %rd36;
	ld.global.u64 	%rd38, [%rd37];
	shl.b32 	%r58, %r11, 2;
	mov.u32 	%r59, sharedFilter;
	add.s32 	%r60, %r59, %r58;
	st.shared.u32 	[%r60], %rd38;
$L__BB0_11:
	add.s32 	%r80, %r80, 4;
	setp.ne.s32 	%p11, %r80, %r82;
	@%p11 bra 	$L__BB0_3;
$L__BB0_12:
	setp.eq.s32 	%p12, %r5, 0;
	@%p12 bra 	$L__BB0_17;
	mov.b32 	%r83, 0;
$L__BB0_14:
	.pragma "nounroll";
	mad.lo.s32 	%r16, %r82, %r2, %r4;
	setp.ge.s32 	%p13, %r16, %r1;
	@%p13 bra 	$L__BB0_16;
	mul.wide.s32 	%rd39, %r16, 8;
	add.s64 	%rd40, %rd1, %rd39;
	ld.global.u64 	%rd41, [%rd40];
	shl.b32 	%r62, %r16, 2;
	mov.u32 	%r63, sharedFilter;
	add.s32 	%r64, %r63, %r62;
	st.shared.u32 	[%r64], %rd41;
$L__BB0_16:
	add.s32 	%r82, %r82, 1;
	add.s32 	%r83, %r83, 1;
	setp.ne.s32 	%p14, %r83, %r5;
	@%p14 bra 	$L__BB0_14;
$L__BB0_17:
	bar.sync 	0;
	mov.u32 	%r19, %tid.x;
	setp.ge.u32 	%p15, %r19, %r45;
	@%p15 bra 	$L__BB0_46;
	mov.u32 	%r20, %ctaid.x;
	shr.u32 	%r65, %r46, 31;
	add.s32 	%r66, %r46, %r65;
	shr.s32 	%r23, %r66, 1;
	neg.s32 	%r21, %r23;
	sub.s32 	%r22, %r20, %r23;
	add.s32 	%r24, %r23, %r20;
	sub.s32 	%r25, %r19, %r23;
	add.s32 	%r26, %r23, %r19;
	setp.gt.s32 	%p16, %r22, %r24;
	setp.lt.s32 	%p17, %r23, %r21;
	or.pred  	%p18, %p16, %p17;
	mov.b64 	%rd76, 0;
	@%p18 bra 	$L__BB0_45;
	sub.s32 	%r67, %r26, %r25;
	add.s32 	%r68, %r67, 1;
	sub.s32 	%r27, %r23, %r21;
	and.b32  	%r28, %r68, 3;
	setp.lt.s32 	%p19, %r25, 0;
	setp.ge.s32 	%p20, %r25, %r45;
	or.pred  	%p1, %p19, %p20;
	add.s32 	%r29, %r25, 1;
	setp.lt.s32 	%p21, %r25, -1;
	setp.ge.s32 	%p22, %r29, %r45;
	or.pred  	%p2, %p21, %p22;
	add.s32 	%r30, %r25, 2;
	setp.lt.s32 	%p23, %r25, -2;
	setp.ge.s32 	%p24, %r30, %r45;
	or.pred  	%p3, %p23, %p24;
	mov.b64 	%rd76, 0;
	mov.u32 	%r84, %r22;
$L__BB0_20:
	setp.eq.s32 	%p25, %r28, 0;
	setp.lt.s32 	%p26, %r84, 0;
	setp.ge.s32 	%p27, %r84, %r44;
	or.pred  	%p4, %p26, %p27;
	sub.s32 	%r69, %r84, %r22;
	mul.lo.s32 	%r32, %r84, %r45;
	mul.lo.s32 	%r33, %r69, %r46;
	mov.u32 	%r85, %r25;
	@%p25 bra 	$L__BB0_29;
	or.pred  	%p28, %p4, %p1;
	shl.b32 	%r70, %r33, 2;
	mov.u32 	%r71, sharedFilter;
	add.s32 	%r34, %r71, %r70;
	@%p28 bra 	$L__BB0_23;
	add.s32 	%r72, %r25, %r32;
	mul.wide.s32 	%rd45, %r72, 8;
	add.s64 	%rd46, %rd2, %rd45;
	ld.global.u64 	%rd47, [%rd46];
	ld.shared.s32 	%rd48, [%r34];
	mad.lo.s64 	%rd76, %rd47, %rd48, %rd76;
$L__BB0_23:
	setp.eq.s32 	%p29, %r28, 1;
	mov.u32 	%r85, %r29;
	@%p29 bra 	$L__BB0_29;
	or.pred  	%p30, %p4, %p2;
	cvt.s64.s32 	%rd49, %r32;
	cvt.s64.s32 	%rd50, %r25;
	add.s64 	%rd51, %rd50, %rd49;
	shl.b64 	%rd52, %rd51, 3;
	add.s64 	%rd6, %rd2, %rd52;
	@%p30 bra 	$L__BB0_26;
	ld.global.u64 	%rd53, [%rd6+8];
	ld.shared.s32 	%rd54, [%r34+4];
	mad.lo.s64 	%rd76, %rd53, %rd54, %rd76;
$L__BB0_26:
	setp.eq.s32 	%p31, %r28, 2;
	mov.u32 	%r85, %r30;
	@%p31 bra 	$L__BB0_29;
	add.s32 	%r85, %r25, 3;
	or.pred  	%p32, %p4, %p3;
	@%p32 bra 	$L__BB0_29;
	ld.global.u64 	%rd55, [%rd6+16];
	ld.shared.s32 	%rd56, [%r34+8];
	mad.lo.s64 	%rd76, %rd55, %rd56, %rd76;
$L__BB0_29:
	setp.lt.u32 	%p33, %r27, 3;
	@%p33 bra 	$L__BB0_44;
	sub.s32 	%r38, %r33, %r25;
$L__BB0_31:
	add.s32 	%r73, %r85, %r32;
	mul.wide.s32 	%rd57, %r73, 8;
	add.s64 	%rd13, %rd2, %rd57;
	add.s32 	%r74, %r38, %r85;
	shl.b32 	%r75, %r74, 2;
	mov.u32 	%r76, sharedFilter;
	add.s32 	%r40, %r76, %r75;
	@%p4 bra 	$L__BB0_34;
	setp.lt.s32 	%p34, %r85, 0;
	setp.ge.s32 	%p35, %r85, %r45;
	or.pred  	%p36, %p34, %p35;
	@%p36 bra 	$L__BB0_34;
	ld.global.u64 	%rd58, [%rd13];
	ld.shared.s32 	%rd59, [%r40];
	mad.lo.s64 	%rd76, %rd58, %rd59, %rd76;
$L__BB0_34:
	@%p4 bra 	$L__BB0_37;
	add.s32 	%r77, %r85, 1;
	setp.lt.s32 	%p37, %r77, 0;
	setp.ge.s32 	%p38, %r77, %r45;
	or.pred  	%p39, %p37, %p38;
	@%p39 bra 	$L__BB0_37;
	ld.global.u64 	%rd60, [%rd13+8];
	ld.shared.s32 	%rd61, [%r40+4];
	mad.lo.s64 	%rd76, %rd60, %rd61, %rd76;
$L__BB0_37:
	@%p4 bra 	$L__BB0_40;
	add.s32 	%r78, %r85, 2;
	setp.lt.s32 	%p40, %r78, 0;
	setp.ge.s32 	%p41, %r78, %r45;
	or.pred  	%p42, %p40, %p41;
	@%p42 bra 	$L__BB0_40;
	ld.global.u64 	%rd62, [%rd13+16];
	ld.shared.s32 	%rd63, [%r40+8];
	mad.lo.s64 	%rd76, %rd62, %rd63, %rd76;
$L__BB0_40:
	add.s32 	%r41, %r85, 3;
	@%p4 bra 	$L__BB0_43;
	setp.lt.s32 	%p43, %r41, 0;
	setp.ge.s32 	%p44, %r41, %r45;
	or.pred  	%p45, %p43, %p44;
	@%p45 bra 	$L__BB0_43;
	ld.global.u64 	%rd64, [%rd13+24];
	ld.shared.s32 	%rd65, [%r40+12];
	mad.lo.s64 	%rd76, %rd64, %rd65, %rd76;
$L__BB0_43:
	add.s32 	%r85, %r85, 4;
	setp.ne.s32 	%p46, %r41, %r26;
	@%p46 bra 	$L__BB0_31;
$L__BB0_44:
	add.s32 	%r43, %r84, 1;
	setp.ne.s32 	%p47, %r84, %r24;
	mov.u32 	%r84, %r43;
	@%p47 bra 	$L__BB0_20;
$L__BB0_45:
	mad.lo.s32 	%r79, %r45, %r20, %r19;
	cvta.to.global.u64 	%rd66, %rd24;
	mul.wide.u32 	%rd67, %r79, 8;
	add.s64 	%rd68, %rd66, %rd67;
	st.global.u64 	[%rd68], %rd76;
$L__BB0_46:
	ret;

}


// ===== COMPILED SASS (sm_100) =====

	.target	sm_100

	.elftype	@"ET_EXEC"


//--------------------- .note.nv.tkinfo           --------------------------
	.section	.note.nv.tkinfo,"",@"SHT_NOTE"
	.sectionflags	@"SHF_NOTE_NV_TKINFO"
	.tkinfo
        /*0018*/ 	.word	0x00000002
        /*0030*/ 	.string	""
        /*0030*/ 	.string	"ptxas"
        /*0030*/ 	.string	"Cuda compilation tools, release 13.0, V13.0.88"
        /*0030*/ 	.string	"Build cuda_13.0.r13.0/compiler.36424714_0"
        /*0030*/ 	.string	"-arch sm_100 -m 64 "



//--------------------- .note.nv.cuinfo           --------------------------
	.section	.note.nv.cuinfo,"",@"SHT_NOTE"
	.sectionflags	@"SHF_NOTE_NV_CUINFO"
        /*0018*/ 	.short	0x0002
        /*001a*/ 	.short	0x0064
        /*001c*/ 	.short	0x0082
	.zero		2


//--------------------- .nv.info                  --------------------------
	.section	.nv.info,"",@"SHT_CUDA_INFO"
	.align	4


	//----- nvinfo : EIATTR_REGCOUNT
	.align		4
        /*0000*/ 	.byte	0x04, 0x2f
        /*0002*/ 	.short	(.L_1 - .L_0)
	.align		4
.L_0:
        /*0004*/ 	.word	index@(_Z11convolutionPlS_S_iii)
        /*0008*/ 	.word	0x00000020


	//----- nvinfo : EIATTR_FRAME_SIZE
	.align		4
.L_1:
        /*000c*/ 	.byte	0x04, 0x11
        /*000e*/ 	.short	(.L_3 - .L_2)
	.align		4
.L_2:
        /*0010*/ 	.word	index@($__internal_0_$__cuda_sm20_div_rn_f64_full)
        /*0014*/ 	.word	0x00000000


	//----- nvinfo : EIATTR_FRAME_SIZE
	.align		4
.L_3:
        /*0018*/ 	.byte	0x04, 0x11
        /*001a*/ 	.short	(.L_5 - .L_4)
	.align		4
.L_4:
        /*001c*/ 	.word	index@(_Z11convolutionPlS_S_iii)
        /*0020*/ 	.word	0x00000000


	//----- nvinfo : EIATTR_MIN_STACK_SIZE
	.align		4
.L_5:
        /*0024*/ 	.byte	0x04, 0x12
        /*0026*/ 	.short	(.L_7 - .L_6)
	.align		4
.L_6:
        /*0028*/ 	.word	index@(_Z11convolutionPlS_S_iii)
        /*002c*/ 	.word	0x00000000
.L_7:


//--------------------- .nv.compat                --------------------------
	.section	.nv.compat,"",@"SHT_CUDA_COMPAT_INFO"
	.align	4
        /*0000*/ 	.byte	0x02, 0x09, 0x00, 0x00, 0x02, 0x02, 0x01, 0x00, 0x02, 0x05, 0x05, 0x00, 0x03, 0x07, 0x01, 0x01
        /*0010*/ 	.byte	0x02, 0x03, 0x00, 0x00, 0x02, 0x06, 0x01, 0x00, 0x04, 0x0b, 0x08, 0x00, 0x01, 0x00, 0x00, 0x00
        /*0020*/ 	.byte	0x00, 0x00, 0x00, 0x00


//--------------------- .nv.info._Z11convolutionPlS_S_iii --------------------------
	.section	.nv.info._Z11convolutionPlS_S_iii,"",@"SHT_CUDA_INFO"
	.sectionflags	@""
	.align	4


	//----- nvinfo : EIATTR_CUDA_API_VERSION
	.align		4
        /*0000*/ 	.byte	0x04, 0x37
        /*0002*/ 	.short	(.L_9 - .L_8)
.L_8:
        /*0004*/ 	.word	0x00000082


	//----- nvinfo : EIATTR_KPARAM_INFO
	.align		4
.L_9:
        /*0008*/ 	.byte	0x04, 0x17
        /*000a*/ 	.short	(.L_11 - .L_10)
.L_10:
        /*000c*/ 	.word	0x00000000
        /*0010*/ 	.short	0x0005
        /*0012*/ 	.short	0x0020
        /*0014*/ 	.byte	0x00, 0xf0, 0x11, 0x00


	//----- nvinfo : EIATTR_KPARAM_INFO
	.align		4
.L_11:
        /*0018*/ 	.byte	0x04, 0x17
        /*001a*/ 	.short	(.L_13 - .L_12)
.L_12:
        /*001c*/ 	.word	0x00000000
        /*0020*/ 	.short	0x0004
        /*0022*/ 	.short	0x001c
        /*0024*/ 	.byte	0x00, 0xf0, 0x11, 0x00


	//----- nvinfo : EIATTR_KPARAM_INFO
	.align		4
.L_13:
        /*0028*/ 	.byte	0x04, 0x17
        /*002a*/ 	.short	(.L_15 - .L_14)
.L_14:
        /*002c*/ 	.word	0x00000000
        /*0030*/ 	.short	0x0003
        /*0032*/ 	.short	0x0018
        /*0034*/ 	.byte	0x00, 0xf0, 0x11, 0x00


	//----- nvinfo : EIATTR_KPARAM_INFO
	.align		4
.L_15:
        /*0038*/ 	.byte	0x04, 0x17
        /*003a*/ 	.short	(.L_17 - .L_16)
.L_16:
        /*003c*/ 	.word	0x00000000
        /*0040*/ 	.short	0x0002
        /*0042*/ 	.short	0x0010
        /*0044*/ 	.byte	0x00, 0xf5, 0x21, 0x00


	//----- nvinfo : EIATTR_KPARAM_INFO
	.align		4
.L_17:
        /*0048*/ 	.byte	0x04, 0x17
        /*004a*/ 	.short	(.L_19 - .L_18)
.L_18:
        /*004c*/ 	.word	0x00000000
        /*0050*/ 	.short	0x0001
        /*0052*/ 	.short	0x0008
        /*0054*/ 	.byte	0x00, 0xf5, 0x21, 0x00


	//----- nvinfo : EIATTR_KPARAM_INFO
	.align		4
.L_19:
        /*0058*/ 	.byte	0x04, 0x17
        /*005a*/ 	.short	(.L_21 - .L_20)
.L_20:
        /*005c*/ 	.word	0x00000000
        /*0060*/ 	.short	0x0000
        /*0062*/ 	.short	0x0000
        /*0064*/ 	.byte	0x00, 0xf5, 0x21, 0x00


	//----- nvinfo : EIATTR_SPARSE_MMA_MASK
	.align		4
.L_21:
        /*0068*/ 	.byte	0x03, 0x50
        /*006a*/ 	.short	0x0000


	//----- nvinfo : EIATTR_MAXREG_COUNT
	.align		4
        /*006c*/ 	.byte	0x03, 0x1b
        /*006e*/ 	.short	0x00ff


	//----- nvinfo : EIATTR_NUM_BARRIERS
	.align		4
        /*0070*/ 	.byte	0x02, 0x4c
        /*0072*/ 	.byte	0x01
	.zero		1


	//----- nvinfo : EIATTR_MERCURY_ISA_VERSION
	.align		4
        /*0074*/ 	.byte	0x03, 0x5f
        /*0076*/ 	.short	0x0101


	//----- nvinfo : EIATTR_VRC_CTA_INIT_COUNT
	.align		4
        /*0078*/ 	.byte	0x02, 0x4a
	.zero		1
	.zero		1


	//----- nvinfo : EIATTR_EXIT_INSTR_OFFSETS
	.align		4
        /*007c*/ 	.byte	0x04, 0x1c
        /*007e*/ 	.short	(.L_23 - .L_22)


	//   ....[0]....
.L_22:
        /*0080*/ 	.word	0x00000640


	//   ....[1]....
        /*0084*/ 	.word	0x000010b0


	//----- nvinfo : EIATTR_CRS_STACK_SIZE
	.align		4
.L_23:
        /*0088*/ 	.byte	0x04, 0x1e
        /*008a*/ 	.short	(.L_25 - .L_24)
.L_24:
        /*008c*/ 	.word	0x00000000


	//----- nvinfo : EIATTR_CBANK_PARAM_SIZE
	.align		4
.L_25:
        /*0090*/ 	.byte	0x03, 0x19
        /*0092*/ 	.short	0x0024


	//----- nvinfo : EIATTR_PARAM_CBANK
	.align		4
        /*0094*/ 	.byte	0x04, 0x0a
        /*0096*/ 	.short	(.L_27 - .L_26)
	.align		4
.L_26:
        /*0098*/ 	.word	index@(.nv.constant0._Z11convolutionPlS_S_iii)
        /*009c*/ 	.short	0x0380
        /*009e*/ 	.short	0x0024


	//----- nvinfo : EIATTR_SW_WAR
	.align		4
.L_27:
        /*00a0*/ 	.byte	0x04, 0x36
        /*00a2*/ 	.short	(.L_29 - .L_28)
.L_28:
        /*00a4*/ 	.word	0x00000008
.L_29:


//--------------------- .nv.callgraph             --------------------------
	.section	.nv.callgraph,"",@"SHT_CUDA_CALLGRAPH"
	.align	4
	.sectionentsize	8
	.align		4
        /*0000*/ 	.word	0x00000000
	.align		4
        /*0004*/ 	.word	0xffffffff
	.align		4
        /*0008*/ 	.word	0x00000000
	.align		4
        /*000c*/ 	.word	0xfffffffe
	.align		4
        /*0010*/ 	.word	0x00000000
	.align		4
        /*0014*/ 	.word	0xfffffffd
	.align		4
        /*0018*/ 	.word	0x00000000
	.align		4
        /*001c*/ 	.word	0xfffffffc


//--------------------- .text._Z11convolutionPlS_S_iii --------------------------
	.section	.text._Z11convolutionPlS_S_iii,"ax",@progbits
	.align	128
        .global         _Z11convolutionPlS_S_iii
        .type           _Z11convolutionPlS_S_iii,@function
        .size           _Z11convolutionPlS_S_iii,(.L_x_19 - _Z11convolutionPlS_S_iii)
        .other          _Z11convolutionPlS_S_iii,@"STO_CUDA_ENTRY STV_DEFAULT"
_Z11convolutionPlS_S_iii:
.text._Z11convolutionPlS_S_iii:
[----:B------:R-:W-:Y:S01]  /*0000*/  LDC R1, c[0x0][0x37c] ;  /* 0x0000df00ff017b82 */ /* 0x000fe20000000800 */
[----:B------:R-:W0:Y:S01]  /*0010*/  LDCU UR6, c[0x0][0x360] ;  /* 0x00006c00ff0677ac */ /* 0x000e220008000800 */
[----:B------:R-:W-:Y:S01]  /*0020*/  IMAD.MOV.U32 R2, RZ, RZ, 0x1 ;  /* 0x00000001ff027424 */ /* 0x000fe200078e00ff */
[----:B------:R-:W1:Y:S01]  /*0030*/  LDCU UR5, c[0x0][0x3a0] ;  /* 0x00007400ff0577ac */ /* 0x000e620008000800 */
[----:B0-----:R-:W0:Y:S01]  /*0040*/  I2F.F64.U32 R4, UR6 ;  /* 0x0000000600047d12 */ /* 0x001e220008201800 */
[----:B-1----:R-:W-:-:S07]  /*0050*/  UIMAD UR5, UR5, UR5, URZ ;  /* 0x00000005050572a4 */ /* 0x002fce000f8e02ff */
[----:B0-----:R-:W0:Y:S02]  /*0060*/  MUFU.RCP64H R3, R5 ;  /* 0x0000000500037308 */ /* 0x001e240000001800 */
[----:B0-----:R-:W-:-:S08]  /*0070*/  DFMA R6, -R4, R2, 1 ;  /* 0x3ff000000406742b */ /* 0x001fd00000000102 */
[----:B------:R-:W-:-:S08]  /*0080*/  DFMA R6, R6, R6, R6 ;  /* 0x000000060606722b */ /* 0x000fd00000000006 */
[----:B------:R-:W-:Y:S02]  /*0090*/  DFMA R2, R2, R6, R2 ;  /* 0x000000060202722b */ /* 0x000fe40000000002 */
[----:B------:R-:W0:Y:S06]  /*00a0*/  I2F.F64.U32 R6, UR5 ;  /* 0x0000000500067d12 */ /* 0x000e2c0008201800 */
[----:B------:R-:W-:-:S08]  /*00b0*/  DFMA R8, -R4, R2, 1 ;  /* 0x3ff000000408742b */ /* 0x000fd00000000102 */
[----:B------:R-:W-:Y:S01]  /*00c0*/  DFMA R2, R2, R8, R2 ;  /* 0x000000080202722b */ /* 0x000fe20000000002 */
[----:B0-----:R-:W-:-:S07]  /*00d0*/  FSETP.GEU.AND P1, PT, |R7|, 6.5827683646048100446e-37, PT ;  /* 0x036000000700780b */ /* 0x001fce0003f2e200 */
[----:B------:R-:W-:-:S08]  /*00e0*/  DMUL R8, R6, R2 ;  /* 0x0000000206087228 */ /* 0x000fd00000000000 */
[----:B------:R-:W-:-:S08]  /*00f0*/  DFMA R10, -R4, R8, R6 ;  /* 0x00000008040a722b */ /* 0x000fd00000000106 */
[----:B------:R-:W-:-:S10]  /*0100*/  DFMA R2, R2, R10, R8 ;  /* 0x0000000a0202722b */ /* 0x000fd40000000008 */
[----:B------:R-:W-:-:S05]  /*0110*/  FFMA R0, RZ, R5, R3 ;  /* 0x00000005ff007223 */ /* 0x000fca0000000003 */
[----:B------:R-:W-:-:S13]  /*0120*/  FSETP.GT.AND P0, PT, |R0|, 1.469367938527859385e-39, PT ;  /* 0x001000000000780b */ /* 0x000fda0003f04200 */
[----:B------:R-:W-:Y:S05]  /*0130*/  @P0 BRA P1, `(.L_x_0) ;  /* 0x0000000000100947 */ /* 0x000fea0000800000 */
[----:B------:R-:W-:-:S07]  /*0140*/  MOV R0, 0x160 ;  /* 0x0000016000007802 */ /* 0x000fce0000000f00 */
[----:B------:R-:W-:Y:S05]  /*0150*/  CALL.REL.NOINC `($__internal_0_$__cuda_sm20_div_rn_f64_full) ;  /* 0x0000000c00d87944 */ /* 0x000fea0003c00000 */
[----:B------:R-:W-:Y:S02]  /*0160*/  IMAD.MOV.U32 R2, RZ, RZ, R12 ;  /* 0x000000ffff027224 */ /* 0x000fe400078e000c */
[----:B------:R-:W-:-:S07]  /*0170*/  IMAD.MOV.U32 R3, RZ, RZ, R13 ;  /* 0x000000ffff037224 */ /* 0x000fce00078e000d */
.L_x_0:
[----:B------:R-:W0:Y:S01]  /*0180*/  F2I.F64.CEIL R2, R2 ;  /* 0x0000000200027311 */ /* 0x000e220000309100 */
[----:B------:R-:W1:Y:S01]  /*0190*/  LDCU.64 UR10, c[0x0][0x358] ;  /* 0x00006b00ff0a77ac */ /* 0x000e620008000a00 */
[----:B0-----:R-:W-:-:S13]  /*01a0*/  ISETP.GE.AND P0, PT, R2, 0x1, PT ;  /* 0x000000010200780c */ /* 0x001fda0003f06270 */
[----:B-1----:R-:W-:Y:S05]  /*01b0*/  @!P0 BRA `(.L_x_1) ;  /* 0x00000004000c8947 */ /* 0x002fea0003800000 */
[----:B------:R-:W0:Y:S01]  /*01c0*/  S2R R0, SR_TID.X ;  /* 0x0000000000007919 */ /* 0x000e220000002100 */
[C---:B------:R-:W-:Y:S01]  /*01d0*/  ISETP.GE.U32.AND P0, PT, R2.reuse, 0x4, PT ;  /* 0x000000040200780c */ /* 0x040fe20003f06070 */
[----:B------:R-:W-:Y:S01]  /*01e0*/  IMAD.MOV.U32 R11, RZ, RZ, RZ ;  /* 0x000000ffff0b7224 */ /* 0x000fe200078e00ff */
[----:B------:R-:W-:-:S04]  /*01f0*/  LOP3.LUT R16, R2, 0x3, RZ, 0xc0, !PT ;  /* 0x0000000302107812 */ /* 0x000fc800078ec0ff */
[----:B------:R-:W-:-:S07]  /*0200*/  ISETP.NE.AND P4, PT, R16, RZ, PT ;  /* 0x000000ff1000720c */ /* 0x000fce0003f85270 */
[----:B------:R-:W-:Y:S06]  /*0210*/  @!P0 BRA `(.L_x_2) ;  /* 0x0000000000b48947 */ /* 0x000fec0003800000 */
[----:B------:R-:W-:Y:S01]  /*0220*/  LOP3.LUT R11, R2, 0x7ffffffc, RZ, 0xc0, !PT ;  /* 0x7ffffffc020b7812 */ /* 0x000fe200078ec0ff */
[----:B------:R-:W-:-:S07]  /*0230*/  IMAD.MOV.U32 R10, RZ, RZ, RZ ;  /* 0x000000ffff0a7224 */ /* 0x000fce00078e00ff */
.L_x_3:
[----:B01----:R-:W-:-:S04]  /*0240*/  IMAD R15, R10, UR6, R0 ;  /* 0x000000060a0f7c24 */ /* 0x003fc8000f8e0200 */
[C---:B------:R-:W-:Y:S01]  /*0250*/  VIADD R14, R15.reuse, UR6 ;  /* 0x000000060f0e7c36 */ /* 0x040fe20008000000 */
[----:B------:R-:W-:-:S03]  /*0260*/  ISETP.GE.AND P0, PT, R15, UR5, PT ;  /* 0x000000050f007c0c */ /* 0x000fc6000bf06270 */
[C---:B------:R-:W-:Y:S01]  /*0270*/  VIADD R12, R14.reuse, UR6 ;  /* 0x000000060e0c7c36 */ /* 0x040fe20008000000 */
[----:B------:R-:W-:-:S03]  /*0280*/  ISETP.GE.AND P1, PT, R14, UR5, PT ;  /* 0x000000050e007c0c */ /* 0x000fc6000bf26270 */
[C---:B------:R-:W-:Y:S01]  /*0290*/  VIADD R13, R12.reuse, UR6 ;  /* 0x000000060c0d7c36 */ /* 0x040fe20008000000 */
[----:B------:R-:W-:-:S04]  /*02a0*/  ISETP.GE.AND P2, PT, R12, UR5, PT ;  /* 0x000000050c007c0c */ /* 0x000fc8000bf46270 */
[----:B------:R-:W-:Y:S01]  /*02b0*/  ISETP.GE.AND P3, PT, R13, UR5, PT ;  /* 0x000000050d007c0c */ /* 0x000fe2000bf66270 */
[----:B------:R-:W0:Y:S08]  /*02c0*/  @!P0 LDC.64 R4, c[0x0][0x388] ;  /* 0x0000e200ff048b82 */ /* 0x000e300000000a00 */
[----:B------:R-:W1:Y:S08]  /*02d0*/  @!P1 LDC.64 R6, c[0x0][0x388] ;  /* 0x0000e200ff069b82 */ /* 0x000e700000000a00 */
[----:B------:R-:W2:Y:S08]  /*02e0*/  @!P2 LDC.64 R8, c[0x0][0x388] ;  /* 0x0000e200ff08ab82 */ /* 0x000eb00000000a00 */
[----:B------:R-:W3:Y:S01]  /*02f0*/  @!P3 LDC.64 R2, c[0x0][0x388] ;  /* 0x0000e200ff02bb82 */ /* 0x000ee20000000a00 */
[----:B0-----:R-:W-:-:S06]  /*0300*/  @!P0 IMAD.WIDE R4, R15, 0x8, R4 ;  /* 0x000000080f048825 */ /* 0x001fcc00078e0204 */
[----:B------:R0:W4:Y:S01]  /*0310*/  @!P0 LDG.E R4, desc[UR10][R4.64] ;  /* 0x0000000a04048981 */ /* 0x000122000c1e1900 */
[----:B-1----:R-:W-:-:S06]  /*0320*/  @!P1 IMAD.WIDE R6, R14, 0x8, R6 ;  /* 0x000000080e069825 */ /* 0x002fcc00078e0206 */
[----:B------:R-:W5:Y:S01]  /*0330*/  @!P1 LDG.E R6, desc[UR10][R6.64] ;  /* 0x0000000a06069981 */ /* 0x000f62000c1e1900 */
[----:B--2---:R-:W-:-:S06]  /*0340*/  @!P2 IMAD.WIDE R8, R12, 0x8, R8 ;  /* 0x000000080c08a825 */ /* 0x004fcc00078e0208 */
[----:B------:R-:W2:Y:S01]  /*0350*/  @!P2 LDG.E R8, desc[UR10][R8.64] ;  /* 0x0000000a0808a981 */ /* 0x000ea2000c1e1900 */
[----:B---3--:R-:W-:-:S06]  /*0360*/  @!P3 IMAD.WIDE R2, R13, 0x8, R2 ;  /* 0x000000080d02b825 */ /* 0x008fcc00078e0202 */
[----:B------:R1:W3:Y:S01]  /*0370*/  @!P3 LDG.E R2, desc[UR10][R2.64] ;  /* 0x0000000a0202b981 */ /* 0x0002e2000c1e1900 */
[----:B------:R-:W0:Y:S01]  /*0380*/  @!P0 S2R R18, SR_CgaCtaId ;  /* 0x0000000000128919 */ /* 0x000e220000008800 */
[----:B------:R-:W1:Y:S01]  /*0390*/  @!P1 S2R R20, SR_CgaCtaId ;  /* 0x0000000000149919 */ /* 0x000e620000008800 */
[----:B------:R-:W1:Y:S01]  /*03a0*/  @!P2 S2R R22, SR_CgaCtaId ;  /* 0x000000000016a919 */ /* 0x000e620000008800 */
[----:B------:R-:W1:Y:S01]  /*03b0*/  @!P3 S2R R24, SR_CgaCtaId ;  /* 0x000000000018b919 */ /* 0x000e620000008800 */
[----:B------:R-:W-:Y:S02]  /*03c0*/  @!P0 MOV R17, 0x400 ;  /* 0x0000040000118802 */ /* 0x000fe40000000f00 */
[----:B------:R-:W-:Y:S02]  /*03d0*/  @!P1 MOV R19, 0x400 ;  /* 0x0000040000139802 */ /* 0x000fe40000000f00 */
[----:B------:R-:W-:Y:S02]  /*03e0*/  @!P2 MOV R21, 0x400 ;  /* 0x000004000015a802 */ /* 0x000fe40000000f00 */
[----:B------:R-:W-:-:S02]  /*03f0*/  @!P3 MOV R23, 0x400 ;  /* 0x000004000017b802 */ /* 0x000fc40000000f00 */
[----:B0-----:R-:W-:Y:S02]  /*0400*/  @!P0 LEA R18, R18, R17, 0x18 ;  /* 0x0000001112128211 */ /* 0x001fe400078ec0ff */
[----:B-1----:R-:W-:-:S03]  /*0410*/  @!P1 LEA R19, R20, R19, 0x18 ;  /* 0x0000001314139211 */ /* 0x002fc600078ec0ff */
[----:B------:R-:W-:Y:S01]  /*0420*/  @!P0 IMAD R15, R15, 0x4, R18 ;  /* 0x000000040f0f8824 */ /* 0x000fe200078e0212 */
[----:B------:R-:W-:Y:S01]  /*0430*/  @!P2 LEA R5, R22, R21, 0x18 ;  /* 0x000000151605a211 */ /* 0x000fe200078ec0ff */
[----:B------:R-:W-:Y:S01]  /*0440*/  @!P1 IMAD R3, R14, 0x4, R19 ;  /* 0x000000040e039824 */ /* 0x000fe200078e0213 */
[----:B------:R-:W-:-:S03]  /*0450*/  @!P3 LEA R24, R24, R23, 0x18 ;  /* 0x000000171818b211 */ /* 0x000fc600078ec0ff */
[----:B------:R-:W-:Y:S02]  /*0460*/  @!P2 IMAD R5, R12, 0x4, R5 ;  /* 0x000000040c05a824 */ /* 0x000fe400078e0205 */
[----:B------:R-:W-:Y:S02]  /*0470*/  @!P3 IMAD R13, R13, 0x4, R24 ;  /* 0x000000040d0db824 */ /* 0x000fe400078e0218 */
[----:B------:R-:W-:Y:S01]  /*0480*/  VIADD R10, R10, 0x4 ;  /* 0x000000040a0a7836 */ /* 0x000fe20000000000 */
[----:B----4-:R1:W-:Y:S04]  /*0490*/  @!P0 STS [R15], R4 ;  /* 0x000000040f008388 */ /* 0x0103e80000000800 */
[----:B-----5:R1:W-:Y:S01]  /*04a0*/  @!P1 STS [R3], R6 ;  /* 0x0000000603009388 */ /* 0x0203e20000000800 */
[----:B------:R-:W-:-:S03]  /*04b0*/  ISETP.NE.AND P0, PT, R10, R11, PT ;  /* 0x0000000b0a00720c */ /* 0x000fc60003f05270 */
[----:B--2---:R1:W-:Y:S04]  /*04c0*/  @!P2 STS [R5], R8 ;  /* 0x000000080500a388 */ /* 0x0043e80000000800 */
[----:B---3--:R1:W-:Y:S06]  /*04d0*/  @!P3 STS [R13], R2 ;  /* 0x000000020d00b388 */ /* 0x0083ec0000000800 */
[----:B------:R-:W-:Y:S05]  /*04e0*/  @P0 BRA `(.L_x_3) ;  /* 0xfffffffc00540947 */ /* 0x000fea000383ffff */
.L_x_2:
[----:B------:R-:W-:Y:S05]  /*04f0*/  @!P4 BRA `(.L_x_1) ;  /* 0x00000000003cc947 */ /* 0x000fea0003800000 */
[----:B------:R-:W-:-:S05]  /*0500*/  UMOV UR4, URZ ;  /* 0x000000ff00047c82 */ /* 0x000fca0008000000 */
.L_x_4:
[----:B01----:R-:W-:-:S05]  /*0510*/  IMAD R5, R11, UR6, R0 ;  /* 0x000000060b057c24 */ /* 0x003fca000f8e0200 */
[----:B------:R-:W-:-:S13]  /*0520*/  ISETP.GE.AND P0, PT, R5, UR5, PT ;  /* 0x0000000505007c0c */ /* 0x000fda000bf06270 */
[----:B------:R-:W0:Y:S02]  /*0530*/  @!P0 LDC.64 R2, c[0x0][0x388] ;  /* 0x0000e200ff028b82 */ /* 0x000e240000000a00 */
[----:B0-----:R-:W-:-:S06]  /*0540*/  @!P0 IMAD.WIDE R2, R5, 0x8, R2 ;  /* 0x0000000805028825 */ /* 0x001fcc00078e0202 */
[----:B------:R-:W2:Y:S01]  /*0550*/  @!P0 LDG.E R2, desc[UR10][R2.64] ;  /* 0x0000000a02028981 */ /* 0x000ea2000c1e1900 */
[----:B------:R-:W-:Y:S01]  /*0560*/  @!P0 MOV R4, 0x400 ;  /* 0x0000040000048802 */ /* 0x000fe20000000f00 */
[----:B------:R-:W-:Y:S01]  /*0570*/  UIADD3 UR4, UPT, UPT, UR4, 0x1, URZ ;  /* 0x0000000104047890 */ /* 0x000fe2000fffe0ff */
[----:B------:R-:W-:Y:S01]  /*0580*/  VIADD R11, R11, 0x1 ;  /* 0x000000010b0b7836 */ /* 0x000fe20000000000 */
[----:B------:R-:W0:Y:S02]  /*0590*/  @!P0 S2R R7, SR_CgaCtaId ;  /* 0x0000000000078919 */ /* 0x000e240000008800 */
[----:B0-----:R-:W-:-:S05]  /*05a0*/  @!P0 LEA R4, R7, R4, 0x18 ;  /* 0x0000000407048211 */ /* 0x001fca00078ec0ff */
[----:B------:R-:W-:-:S05]  /*05b0*/  @!P0 IMAD R5, R5, 0x4, R4 ;  /* 0x0000000405058824 */ /* 0x000fca00078e0204 */
[----:B--2---:R2:W-:Y:S01]  /*05c0*/  @!P0 STS [R5], R2 ;  /* 0x0000000205008388 */ /* 0x0045e20000000800 */
[----:B------:R-:W-:-:S13]  /*05d0*/  ISETP.NE.AND P0, PT, R16, UR4, PT ;  /* 0x0000000410007c0c */ /* 0x000fda000bf05270 */
[----:B--2---:R-:W-:Y:S05]  /*05e0*/  @P0 BRA `(.L_x_4) ;  /* 0xfffffffc00c80947 */ /* 0x004fea000383ffff */
.L_x_1:
[----:B------:R-:W2:Y:S01]  /*05f0*/  S2R R7, SR_TID.X ;  /* 0x0000000000077919 */ /* 0x000ea20000002100 */
[----:B------:R-:W0:Y:S02]  /*0600*/  LDCU UR4, c[0x0][0x39c] ;  /* 0x00007380ff0477ac */ /* 0x000e240008000800 */
[----:B0-----:R-:W-:Y:S01]  /*0610*/  IMAD.U32 R0, RZ, RZ, UR4 ;  /* 0x00000004ff007e24 */ /* 0x001fe2000f8e00ff */
[----:B------:R-:W-:Y:S04]  /*0620*/  BAR.SYNC.DEFER_BLOCKING 0x0 ;  /* 0x0000000000007b1d */ /* 0x000fe80000010000 */
[----:B--2---:R-:W-:-:S13]  /*0630*/  ISETP.GE.U32.AND P0, PT, R7, R0, PT ;  /* 0x000000000700720c */ /* 0x004fda0003f06070 */
[----:B------:R-:W-:Y:S05]  /*0640*/  @P0 EXIT ;  /* 0x000000000000094d */ /* 0x000fea0003800000 */
[----:B------:R-:W0:Y:S01]  /*0650*/  LDCU UR4, c[0x0][0x3a0] ;  /* 0x00007400ff0477ac */ /* 0x000e220008000800 */
[----:B------:R-:W2:Y:S01]  /*0660*/  S2UR UR9, SR_CTAID.X ;  /* 0x00000000000979c3 */ /* 0x000ea20000002500 */
[----:B------:R-:W-:Y:S01]  /*0670*/  CS2R R16, SRZ ;  /* 0x0000000000107805 */ /* 0x000fe2000001ff00 */
[----:B0-----:R-:W-:-:S04]  /*0680*/  ULEA.HI UR4, UR4, UR4, URZ, 0x1 ;  /* 0x0000000404047291 */ /* 0x001fc8000f8f08ff */
[----:B------:R-:W-:-:S04]  /*0690*/  USHF.R.S32.HI UR4, URZ, 0x1, UR4 ;  /* 0x00000001ff047899 */ /* 0x000fc80008011404 */
[----:B------:R-:W-:Y:S02]  /*06a0*/  UIADD3 UR6, UPT, UPT, -UR4, URZ, URZ ;  /* 0x000000ff04067290 */ /* 0x000fe4000fffe1ff */
[----:B--2---:R-:W-:Y:S02]  /*06b0*/  UIADD3 UR5, UPT, UPT, -UR4, UR9, URZ ;  /* 0x0000000904057290 */ /* 0x004fe4000fffe1ff */
[----:B------:R-:W-:Y:S02]  /*06c0*/  UIADD3 UR8, UPT, UPT, UR4, UR9, URZ ;  /* 0x0000000904087290 */ /* 0x000fe4000fffe0ff */
[----:B------:R-:W-:-:S04]  /*06d0*/  UISETP.GE.AND UP0, UPT, UR4, UR6, UPT ;  /* 0x000000060400728c */ /* 0x000fc8000bf06270 */
[----:B------:R-:W-:-:S09]  /*06e0*/  UISETP.GT.OR UP0, UPT, UR5, UR8, !UP0 ;  /* 0x000000080500728c */ /* 0x000fd2000c704670 */
[----:B------:R-:W-:Y:S05]  /*06f0*/  BRA.U UP0, `(.L_x_5) ;  /* 0x0000000900587547 */ /* 0x000fea000b800000 */
[C---:B------:R-:W-:Y:S01]  /*0700*/  VIADD R19, R7.reuse, -UR4 ;  /* 0x8000000407137c36 */ /* 0x040fe20008000000 */
[----:B------:R-:W-:Y:S01]  /*0710*/  CS2R R16, SRZ ;  /* 0x0000000000107805 */ /* 0x000fe2000001ff00 */
[----:B------:R-:W-:Y:S01]  /*0720*/  VIADD R18, R7, UR4 ;  /* 0x0000000407127c36 */ /* 0x000fe20008000000 */
[----:B------:R-:W-:Y:S01]  /*0730*/  UIADD3 UR4, UPT, UPT, UR4, UR4, URZ ;  /* 0x0000000404047290 */ /* 0x000fe2000fffe0ff */
[C---:B-1----:R-:W-:Y:S01]  /*0740*/  VIADD R3, R19.reuse, 0x1 ;  /* 0x0000000113037836 */ /* 0x042fe20000000000 */
[CC--:B------:R-:W-:Y:S01]  /*0750*/  ISETP.GE.AND P0, PT, R19.reuse, R0.reuse, PT ;  /* 0x000000001300720c */ /* 0x0c0fe20003f06270 */
[----:B------:R-:W-:Y:S01]  /*0760*/  VIADD R5, R19, 0x2 ;  /* 0x0000000213057836 */ /* 0x000fe20000000000 */
[----:B------:R-:W-:Y:S01]  /*0770*/  IADD3 R20, PT, PT, R18, 0x1, -R19 ;  /* 0x0000000112147810 */ /* 0x000fe20007ffe813 */
[----:B------:R-:W-:Y:S01]  /*0780*/  UISETP.GE.U32.AND UP1, UPT, UR4, 0x3, UPT ;  /* 0x000000030400788c */ /* 0x000fe2000bf26070 */
[-C--:B------:R-:W-:Y:S02]  /*0790*/  ISETP.GE.AND P1, PT, R3, R0.reuse, PT ;  /* 0x000000000300720c */ /* 0x080fe40003f26270 */
[----:B------:R-:W-:Y:S01]  /*07a0*/  ISETP.GE.AND P2, PT, R5, R0, PT ;  /* 0x000000000500720c */ /* 0x000fe20003f46270 */
[----:B------:R-:W-:Y:S01]  /*07b0*/  UMOV UR4, UR5 ;  /* 0x0000000500047c82 */ /* 0x000fe20008000000 */
[----:B------:R-:W-:-:S02]  /*07c0*/  ISETP.LT.OR P0, PT, R19, RZ, P0 ;  /* 0x000000ff1300720c */ /* 0x000fc40000701670 */
[C---:B------:R-:W-:Y:S02]  /*07d0*/  ISETP.LT.OR P1, PT, R19.reuse, -0x1, P1 ;  /* 0xffffffff1300780c */ /* 0x040fe40000f21670 */
[----:B------:R-:W-:Y:S02]  /*07e0*/  ISETP.LT.OR P2, PT, R19, -0x2, P2 ;  /* 0xfffffffe1300780c */ /* 0x000fe40001741670 */
[----:B------:R-:W-:-:S11]  /*07f0*/  LOP3.LUT R20, R20, 0x3, RZ, 0xc0, !PT ;  /* 0x0000000314147812 */ /* 0x000fd600078ec0ff */
.L_x_12:
[----:B------:R-:W0:Y:S01]  /*0800*/  LDCU.64 UR6, c[0x0][0x398] ;  /* 0x00007300ff0677ac */ /* 0x000e220008000a00 */
[----:B------:R-:W1:Y:S01]  /*0810*/  LDC R4, c[0x0][0x3a0] ;  /* 0x0000e800ff047b82 */ /* 0x000e620000000800 */
[----:B------:R-:W-:Y:S01]  /*0820*/  ISETP.NE.AND P3, PT, R20, RZ, PT ;  /* 0x000000ff1400720c */ /* 0x000fe20003f65270 */
[----:B------:R-:W-:Y:S01]  /*0830*/  BSSY.RECONVERGENT B0, `(.L_x_6) ;  /* 0x000003d000007945 */ /* 0x000fe20003800200 */
[----:B------:R-:W-:Y:S02]  /*0840*/  IMAD.MOV.U32 R23, RZ, RZ, R19 ;  /* 0x000000ffff177224 */ /* 0x000fe400078e0013 */
[----:B0-----:R-:W-:Y:S01]  /*0850*/  IMAD.U32 R0, RZ, RZ, UR7 ;  /* 0x00000007ff007e24 */ /* 0x001fe2000f8e00ff */
[----:B------:R-:W-:Y:S02]  /*0860*/  UIADD3 UR7, UPT, UPT, -UR5, UR4, URZ ;  /* 0x0000000405077290 */ /* 0x000fe4000fffe1ff */
[----:B------:R-:W-:Y:S02]  /*0870*/  UISETP.GE.AND UP0, UPT, UR4, UR6, UPT ;  /* 0x000000060400728c */ /* 0x000fe4000bf06270 */
[----:B------:R-:W-:Y:S01]  /*0880*/  IMAD R22, R0, UR4, RZ ;  /* 0x0000000400167c24 */ /* 0x000fe2000f8e02ff */
[----:B------:R-:W-:Y:S01]  /*0890*/  UMOV UR6, UR4 ;  /* 0x0000000400067c82 */ /* 0x000fe20008000000 */
[----:B------:R-:W-:Y:S01]  /*08a0*/  UISETP.LT.OR UP0, UPT, UR4, URZ, UP0 ;  /* 0x000000ff0400728c */ /* 0x000fe20008701670 */
[----:B-1----:R-:W-:Y:S01]  /*08b0*/  IMAD R4, R4, UR7, RZ ;  /* 0x0000000704047c24 */ /* 0x002fe2000f8e02ff */
[----:B------:R-:W-:-:S02]  /*08c0*/  UIADD3 UR4, UPT, UPT, UR4, 0x1, URZ ;  /* 0x0000000104047890 */ /* 0x000fc4000fffe0ff */
[----:B------:R-:W-:Y:S01]  /*08d0*/  UISETP.NE.AND UP2, UPT, UR6, UR8, UPT ;  /* 0x000000080600728c */ /* 0x000fe2000bf45270 */
[----:B------:R-:W-:Y:S10]  /*08e0*/  @!P3 BRA `(.L_x_7) ;  /* 0x0000000000c4b947 */ /* 0x000ff40003800000 */
[----:B------:R-:W-:-:S13]  /*08f0*/  PLOP3.LUT P3, PT, P0, PT, UP0, 0xea, 0xae ;  /* 0x0000000000ae781c */ /* 0x000fda000076fd0a */
[----:B------:R-:W0:Y:S01]  /*0900*/  @!P3 LDC.64 R2, c[0x0][0x380] ;  /* 0x0000e000ff02bb82 */ /* 0x000e220000000a00 */
[----:B------:R-:W-:-:S04]  /*0910*/  @!P3 IMAD.IADD R5, R19, 0x1, R22 ;  /* 0x000000011305b824 */ /* 0x000fc800078e0216 */
[----:B0-----:R-:W-:-:S06]  /*0920*/  @!P3 IMAD.WIDE R2, R5, 0x8, R2 ;  /* 0x000000080502b825 */ /* 0x001fcc00078e0202 */
[----:B------:R-:W2:Y:S01]  /*0930*/  @!P3 LDG.E.64 R2, desc[UR10][R2.64] ;  /* 0x0000000a0202b981 */ /* 0x000ea2000c1e1b00 */
[----:B------:R-:W0:Y:S01]  /*0940*/  S2UR UR7, SR_CgaCtaId ;  /* 0x00000000000779c3 */ /* 0x000e220000008800 */
[----:B------:R-:W-:Y:S01]  /*0950*/  UMOV UR6, 0x400 ;  /* 0x0000040000067882 */ /* 0x000fe20000000000 */
[----:B------:R-:W-:Y:S01]  /*0960*/  ISETP.NE.AND P4, PT, R20, 0x1, PT ;  /* 0x000000011400780c */ /* 0x000fe20003f85270 */
[----:B------:R-:W-:Y:S01]  /*0970*/  VIADD R23, R19, 0x1 ;  /* 0x0000000113177836 */ /* 0x000fe20000000000 */
[----:B0-----:R-:W-:-:S06]  /*0980*/  ULEA UR6, UR7, UR6, 0x18 ;  /* 0x0000000607067291 */ /* 0x001fcc000f8ec0ff */
[----:B------:R-:W-:-:S05]  /*0990*/  LEA R5, R4, UR6, 0x2 ;  /* 0x0000000604057c11 */ /* 0x000fca000f8e10ff */
[----:B------:R-:W0:Y:S02]  /*09a0*/  @!P3 LDS R7, [R5] ;  /* 0x000000000507b984 */ /* 0x000e240000000800 */
[----:B0-----:R-:W-:Y:S01]  /*09b0*/  @!P3 SHF.R.S32.HI R9, RZ, 0x1f, R7 ;  /* 0x0000001fff09b819 */ /* 0x001fe20000011407 */
[-C--:B--2---:R-:W-:Y:S02]  /*09c0*/  @!P3 IMAD R8, R3, R7.reuse, RZ ;  /* 0x000000070308b224 */ /* 0x084fe400078e02ff */
[----:B------:R-:W-:-:S04]  /*09d0*/  @!P3 IMAD.WIDE.U32 R6, R2, R7, R16 ;  /* 0x000000070206b225 */ /* 0x000fc800078e0010 */
[----:B------:R-:W-:Y:S02]  /*09e0*/  @!P3 IMAD R9, R2, R9, R8 ;  /* 0x000000090209b224 */ /* 0x000fe400078e0208 */
[----:B------:R-:W-:Y:S02]  /*09f0*/  @!P3 IMAD.MOV.U32 R16, RZ, RZ, R6 ;  /* 0x000000ffff10b224 */ /* 0x000fe400078e0006 */
[----:B------:R-:W-:Y:S01]  /*0a00*/  @!P3 IMAD.IADD R17, R7, 0x1, R9 ;  /* 0x000000010711b824 */ /* 0x000fe200078e0209 */
[----:B------:R-:W-:Y:S06]  /*0a10*/  @!P4 BRA `(.L_x_7) ;  /* 0x000000000078c947 */ /* 0x000fec0003800000 */
[----:B------:R-:W0:Y:S01]  /*0a20*/  LDCU.64 UR6, c[0x0][0x380] ;  /* 0x00007000ff0677ac */ /* 0x000e220008000a00 */
[----:B------:R-:W-:Y:S01]  /*0a30*/  SHF.R.S32.HI R3, RZ, 0x1f, R19 ;  /* 0x0000001fff037819 */ /* 0x000fe20000011413 */
[----:B------:R-:W-:Y:S01]  /*0a40*/  BSSY.RECONVERGENT B1, `(.L_x_8) ;  /* 0x000000f000017945 */ /* 0x000fe20003800200 */
[----:B------:R-:W-:Y:S02]  /*0a50*/  IADD3 R6, P3, PT, R19, R22, RZ ;  /* 0x0000001613067210 */ /* 0x000fe40007f7e0ff */
[----:B------:R-:W-:Y:S02]  /*0a60*/  ISETP.NE.AND P4, PT, R20, 0x2, PT ;  /* 0x000000021400780c */ /* 0x000fe40003f85270 */
[----:B------:R-:W-:Y:S02]  /*0a70*/  LEA.HI.X.SX32 R3, R22, R3, 0x1, P3 ;  /* 0x0000000316037211 */ /* 0x000fe400018f0eff */
[----:B------:R-:W-:Y:S02]  /*0a80*/  PLOP3.LUT P3, PT, P1, PT, UP0, 0xea, 0xae ;  /* 0x0000000000ae781c */ /* 0x000fe40000f6fd0a */
[----:B0-----:R-:W-:-:S04]  /*0a90*/  LEA R2, P5, R6, UR6, 0x3 ;  /* 0x0000000606027c11 */ /* 0x001fc8000f8a18ff */
[----:B------:R-:W-:-:S07]  /*0aa0*/  LEA.HI.X R3, R6, UR7, R3, 0x3, P5 ;  /* 0x0000000706037c11 */ /* 0x000fce000a8f1c03 */
[----:B------:R-:W-:Y:S05]  /*0ab0*/  @P3 BRA `(.L_x_9) ;  /* 0x00000000001c3947 */ /* 0x000fea0003800000 */
[----:B------:R-:W2:Y:S04]  /*0ac0*/  LDG.E.64 R6, desc[UR10][R2.64+0x8] ;  /* 0x0000080a02067981 */ /* 0x000ea8000c1e1b00 */
[----:B------:R-:W0:Y:S02]  /*0ad0*/  LDS R9, [R5+0x4] ;  /* 0x0000040005097984 */ /* 0x000e240000000800 */
[----:B0-----:R-:W-:Y:S01]  /*0ae0*/  SHF.R.S32.HI R11, RZ, 0x1f, R9 ;  /* 0x0000001fff0b7819 */ /* 0x001fe20000011409 */
[-C--:B--2---:R-:W-:Y:S02]  /*0af0*/  IMAD R7, R7, R9.reuse, RZ ;  /* 0x0000000907077224 */ /* 0x084fe400078e02ff */
[----:B------:R-:W-:-:S04]  /*0b00*/  IMAD.WIDE.U32 R16, R6, R9, R16 ;  /* 0x0000000906107225 */ /* 0x000fc800078e0010 */
[----:B------:R-:W-:-:S04]  /*0b10*/  IMAD R7, R6, R11, R7 ;  /* 0x0000000b06077224 */ /* 0x000fc800078e0207 */
[----:B------:R-:W-:-:S07]  /*0b20*/  IMAD.IADD R17, R17, 0x1, R7 ;  /* 0x0000000111117824 */ /* 0x000fce00078e0207 */
.L_x_9:
[----:B------:R-:W-:Y:S05]  /*0b30*/  BSYNC.RECONVERGENT B1 ;  /* 0x0000000000017941 */ /* 0x000fea0003800200 */
.L_x_8:
[----:B------:R-:W-:Y:S01]  /*0b40*/  VIADD R23, R19, 0x2 ;  /* 0x0000000213177836 */ /* 0x000fe20000000000 */
[----:B------:R-:W-:Y:S06]  /*0b50*/  @!P4 BRA `(.L_x_7) ;  /* 0x000000000028c947 */ /* 0x000fec0003800000 */
[----:B------:R-:W-:Y:S01]  /*0b60*/  PLOP3.LUT P3, PT, P2, PT, UP0, 0xea, 0xae ;  /* 0x0000000000ae781c */ /* 0x000fe2000176fd0a */
[----:B------:R-:W-:-:S12]  /*0b70*/  VIADD R23, R19, 0x3 ;  /* 0x0000000313177836 */ /* 0x000fd80000000000 */
        /* <DEDUP_REMOVED lines=8> */
.L_x_7:
[----:B------:R-:W-:Y:S05]  /*0c00*/  BSYNC.RECONVERGENT B0 ;  /* 0x0000000000007941 */ /* 0x000fea0003800200 */
.L_x_6:
[----:B------:R-:W-:Y:S05]  /*0c10*/  BRA.U !UP1, `(.L_x_10) ;  /* 0x00000005090c7547 */ /* 0x000fea000b800000 */
[----:B------:R-:W0:Y:S01]  /*0c20*/  S2UR UR7, SR_CgaCtaId ;  /* 0x00000000000779c3 */ /* 0x000e220000008800 */
[----:B------:R-:W-:Y:S01]  /*0c30*/  BSSY.RECONVERGENT B0, `(.L_x_10) ;  /* 0x0000041000007945 */ /* 0x000fe20003800200 */
[----:B------:R-:W-:Y:S01]  /*0c40*/  IMAD.IADD R21, R4, 0x1, -R19 ;  /* 0x0000000104157824 */ /* 0x000fe200078e0a13 */
[----:B------:R-:W-:Y:S01]  /*0c50*/  UMOV UR6, 0x400 ;  /* 0x0000040000067882 */ /* 0x000fe20000000000 */
[----:B------:R-:W1:Y:S04]  /*0c60*/  LDCU UR12, c[0x0][0x39c] ;  /* 0x00007380ff0c77ac */ /* 0x000e680008000800 */
[----:B------:R-:W2:Y:S01]  /*0c70*/  LDC.64 R2, c[0x0][0x380] ;  /* 0x0000e000ff027b82 */ /* 0x000ea20000000a00 */
[----:B01----:R-:W-:-:S12]  /*0c80*/  ULEA UR6, UR7, UR6, 0x18 ;  /* 0x0000000607067291 */ /* 0x003fd8000f8ec0ff */
.L_x_11:
[----:B------:R-:W-:Y:S02]  /*0c90*/  IMAD.U32 R0, RZ, RZ, UR12 ;  /* 0x0000000cff007e24 */ /* 0x000fe4000f8e00ff */
[----:B------:R-:W-:-:S03]  /*0ca0*/  IMAD.IADD R15, R22, 0x1, R23 ;  /* 0x00000001160f7824 */ /* 0x000fc600078e0217 */
[----:B------:R-:W-:Y:S01]  /*0cb0*/  ISETP.GE.AND P3, PT, R23, R0, PT ;  /* 0x000000001700720c */ /* 0x000fe20003f66270 */
[----:B--2---:R-:W-:-:S03]  /*0cc0*/  IMAD.WIDE R14, R15, 0x8, R2 ;  /* 0x000000080f0e7825 */ /* 0x004fc600078e0202 */
[----:B------:R-:W-:-:S04]  /*0cd0*/  ISETP.LT.OR P3, PT, R23, RZ, P3 ;  /* 0x000000ff1700720c */ /* 0x000fc80001f61670 */
[----:B------:R-:W-:Y:S01]  /*0ce0*/  PLOP3.LUT P3, PT, P3, PT, UP0, 0xea, 0xae ;  /* 0x0000000000ae781c */ /* 0x000fe20001f6fd0a */
[----:B------:R-:W-:-:S12]  /*0cf0*/  VIADD R5, R23, 0x1 ;  /* 0x0000000117057836 */ /* 0x000fd80000000000 */
[----:B------:R-:W2:Y:S01]  /*0d00*/  @!P3 LDG.E.64 R8, desc[UR10][R14.64] ;  /* 0x0000000a0e08b981 */ /* 0x000ea2000c1e1b00 */
[----:B------:R-:W-:-:S04]  /*0d10*/  ISETP.GE.AND P4, PT, R5, R0, PT ;  /* 0x000000000500720c */ /* 0x000fc80003f86270 */
[----:B------:R-:W-:Y:S01]  /*0d20*/  ISETP.LT.OR P4, PT, R5, RZ, P4 ;  /* 0x000000ff0500720c */ /* 0x000fe20002781670 */
[----:B------:R-:W-:-:S03]  /*0d30*/  VIADD R5, R23, 0x2 ;  /* 0x0000000217057836 */ /* 0x000fc60000000000 */
[----:B------:R-:W-:Y:S02]  /*0d40*/  PLOP3.LUT P4, PT, P4, PT, UP0, 0xea, 0xae ;  /* 0x0000000000ae781c */ /* 0x000fe4000278fd0a */
[----:B------:R-:W-:Y:S01]  /*0d50*/  ISETP.GE.AND P5, PT, R5, R0, PT ;  /* 0x000000000500720c */ /* 0x000fe20003fa6270 */
[----:B------:R-:W-:-:S03]  /*0d60*/  VIADD R25, R23, 0x3 ;  /* 0x0000000317197836 */ /* 0x000fc60000000000 */
[----:B------:R-:W-:-:S04]  /*0d70*/  ISETP.LT.OR P5, PT, R5, RZ, P5 ;  /* 0x000000ff0500720c */ /* 0x000fc80002fa1670 */
[----:B------:R-:W-:-:S03]  /*0d80*/  PLOP3.LUT P5, PT, P5, PT, UP0, 0xea, 0xae ;  /* 0x0000000000ae781c */ /* 0x000fc60002fafd0a */
[----:B------:R-:W3:Y:S01]  /*0d90*/  @!P4 LDG.E.64 R4, desc[UR10][R14.64+0x8] ;  /* 0x0000080a0e04c981 */ /* 0x000ee2000c1e1b00 */
[----:B------:R-:W-:-:S04]  /*0da0*/  ISETP.GE.AND P6, PT, R25, R0, PT ;  /* 0x000000001900720c */ /* 0x000fc80003fc6270 */
[----:B------:R-:W-:-:S04]  /*0db0*/  ISETP.LT.OR P6, PT, R25, RZ, P6 ;  /* 0x000000ff1900720c */ /* 0x000fc800037c1670 */
[----:B------:R-:W-:Y:S01]  /*0dc0*/  PLOP3.LUT P6, PT, P6, PT, UP0, 0xea, 0xae ;  /* 0x0000000000ae781c */ /* 0x000fe200037cfd0a */
[----:B------:R-:W4:-:S12]  /*0dd0*/  @!P5 LDG.E.64 R6, desc[UR10][R14.64+0x10] ;  /* 0x0000100a0e06d981 */ /* 0x000f18000c1e1b00 */
[----:B------:R0:W5:Y:S01]  /*0de0*/  @!P6 LDG.E.64 R10, desc[UR10][R14.64+0x18] ;  /* 0x0000180a0e0ae981 */ /* 0x000162000c1e1b00 */
[----:B------:R-:W-:Y:S01]  /*0df0*/  IMAD.IADD R24, R21, 0x1, R23 ;  /* 0x0000000115187824 */ /* 0x000fe200078e0217 */
[----:B------:R-:W-:Y:S01]  /*0e00*/  @!P3 MOV R12, R16 ;  /* 0x00000010000cb202 */ /* 0x000fe20000000f00 */
[----:B------:R-:W-:Y:S02]  /*0e10*/  @!P3 IMAD.MOV.U32 R13, RZ, RZ, R17 ;  /* 0x000000ffff0db224 */ /* 0x000fe400078e0011 */
[----:B------:R-:W-:Y:S01]  /*0e20*/  VIADD R23, R23, 0x4 ;  /* 0x0000000417177836 */ /* 0x000fe20000000000 */
[----:B------:R-:W-:-:S05]  /*0e30*/  LEA R24, R24, UR6, 0x2 ;  /* 0x0000000618187c11 */ /* 0x000fca000f8e10ff */
[----:B------:R-:W1:Y:S04]  /*0e40*/  @!P3 LDS R29, [R24] ;  /* 0x00000000181db984 */ /* 0x000e680000000800 */
[----:B------:R-:W2:Y:S04]  /*0e50*/  @!P4 LDS R27, [R24+0x4] ;  /* 0x00000400181bc984 */ /* 0x000ea80000000800 */
[----:B0-----:R-:W-:Y:S01]  /*0e60*/  @!P6 LDS R15, [R24+0xc] ;  /* 0x00000c00180fe984 */ /* 0x001fe20000000800 */
[----:B-1----:R-:W-:Y:S01]  /*0e70*/  @!P3 SHF.R.S32.HI R26, RZ, 0x1f, R29 ;  /* 0x0000001fff1ab819 */ /* 0x002fe2000001141d */
[----:B--2---:R-:W-:-:S04]  /*0e80*/  @!P3 IMAD.WIDE.U32 R12, R8, R29, R12 ;  /* 0x0000001d080cb225 */ /* 0x004fc800078e000c */
[----:B------:R-:W-:Y:S02]  /*0e90*/  @!P3 IMAD R29, R9, R29, RZ ;  /* 0x0000001d091db224 */ /* 0x000fe400078e02ff */
[----:B------:R-:W-:Y:S02]  /*0ea0*/  @!P3 IMAD.MOV.U32 R16, RZ, RZ, R12 ;  /* 0x000000ffff10b224 */ /* 0x000fe400078e000c */
[----:B------:R-:W-:Y:S02]  /*0eb0*/  @!P3 IMAD R9, R8, R26, R29 ;  /* 0x0000001a0809b224 */ /* 0x000fe400078e021d */
[----:B------:R-:W0:Y:S01]  /*0ec0*/  @!P5 LDS R29, [R24+0x8] ;  /* 0x00000800181dd984 */ /* 0x000e220000000800 */
[----:B------:R-:W-:Y:S02]  /*0ed0*/  @!P4 IMAD.MOV.U32 R8, RZ, RZ, R16 ;  /* 0x000000ffff08c224 */ /* 0x000fe400078e0010 */
[----:B------:R-:W-:Y:S01]  /*0ee0*/  @!P3 IMAD.IADD R17, R13, 0x1, R9 ;  /* 0x000000010d11b824 */ /* 0x000fe200078e0209 */
[----:B------:R-:W-:-:S02]  /*0ef0*/  @!P4 SHF.R.S32.HI R9, RZ, 0x1f, R27 ;  /* 0x0000001fff09c819 */ /* 0x000fc4000001141b */
[----:B------:R-:W-:Y:S01]  /*0f00*/  ISETP.NE.AND P3, PT, R25, R18, PT ;  /* 0x000000121900720c */ /* 0x000fe20003f65270 */
[----:B---3--:R-:W-:-:S04]  /*0f10*/  @!P4 IMAD R5, R5, R27, RZ ;  /* 0x0000001b0505c224 */ /* 0x008fc800078e02ff */
[C---:B------:R-:W-:Y:S02]  /*0f20*/  @!P4 IMAD R13, R4.reuse, R9, R5 ;  /* 0x00000009040dc224 */ /* 0x040fe400078e0205 */
[----:B------:R-:W-:Y:S02]  /*0f30*/  @!P4 IMAD.MOV.U32 R9, RZ, RZ, R17 ;  /* 0x000000ffff09c224 */ /* 0x000fe400078e0011 */
[----:B------:R-:W-:-:S04]  /*0f40*/  @!P4 IMAD.WIDE.U32 R4, R4, R27, R8 ;  /* 0x0000001b0404c225 */ /* 0x000fc800078e0008 */
[----:B------:R-:W-:Y:S02]  /*0f50*/  @!P4 IMAD.IADD R17, R5, 0x1, R13 ;  /* 0x000000010511c824 */ /* 0x000fe400078e020d */
[----:B------:R-:W-:Y:S01]  /*0f60*/  @!P4 IMAD.MOV.U32 R16, RZ, RZ, R4 ;  /* 0x000000ffff10c224 */ /* 0x000fe200078e0004 */
[----:B0-----:R-:W-:Y:S01]  /*0f70*/  @!P5 SHF.R.S32.HI R5, RZ, 0x1f, R29 ;  /* 0x0000001fff05d819 */ /* 0x001fe2000001141d */
[----:B----4-:R-:W-:-:S04]  /*0f80*/  @!P5 IMAD R4, R7, R29, RZ ;  /* 0x0000001d0704d224 */ /* 0x010fc800078e02ff */
[C---:B------:R-:W-:Y:S02]  /*0f90*/  @!P5 IMAD R5, R6.reuse, R5, R4 ;  /* 0x000000050605d224 */ /* 0x040fe400078e0204 */
[----:B------:R-:W-:-:S04]  /*0fa0*/  @!P5 IMAD.WIDE.U32 R6, R6, R29, R16 ;  /* 0x0000001d0606d225 */ /* 0x000fc800078e0010 */
[----:B------:R-:W-:Y:S01]  /*0fb0*/  @!P5 IMAD.IADD R17, R7, 0x1, R5 ;  /* 0x000000010711d824 */ /* 0x000fe200078e0205 */
[----:B------:R-:W-:Y:S01]  /*0fc0*/  @!P6 SHF.R.S32.HI R5, RZ, 0x1f, R15 ;  /* 0x0000001fff05e819 */ /* 0x000fe2000001140f */
[----:B-----5:R-:W-:Y:S02]  /*0fd0*/  @!P6 IMAD R4, R11, R15, RZ ;  /* 0x0000000f0b04e224 */ /* 0x020fe400078e02ff */
[----:B------:R-:W-:Y:S02]  /*0fe0*/  @!P5 IMAD.MOV.U32 R16, RZ, RZ, R6 ;  /* 0x000000ffff10d224 */ /* 0x000fe400078e0006 */
[C---:B------:R-:W-:Y:S02]  /*0ff0*/  @!P6 IMAD R5, R10.reuse, R5, R4 ;  /* 0x000000050a05e224 */ /* 0x040fe400078e0204 */
[----:B------:R-:W-:-:S04]  /*1000*/  @!P6 IMAD.WIDE.U32 R10, R10, R15, R16 ;  /* 0x0000000f0a0ae225 */ /* 0x000fc800078e0010 */
[----:B------:R-:W-:Y:S02]  /*1010*/  @!P6 IMAD.IADD R17, R11, 0x1, R5 ;  /* 0x000000010b11e824 */ /* 0x000fe400078e0205 */
[----:B------:R-:W-:Y:S01]  /*1020*/  @!P6 IMAD.MOV.U32 R16, RZ, RZ, R10 ;  /* 0x000000ffff10e224 */ /* 0x000fe200078e000a */
[----:B------:R-:W-:Y:S06]  /*1030*/  @P3 BRA `(.L_x_11) ;  /* 0xfffffffc00143947 */ /* 0x000fec000383ffff */
[----:B------:R-:W-:Y:S05]  /*1040*/  BSYNC.RECONVERGENT B0 ;  /* 0x0000000000007941 */ /* 0x000fea0003800200 */
.L_x_10:
[----:B------:R-:W-:Y:S05]  /*1050*/  BRA.U UP2, `(.L_x_12) ;  /* 0xfffffff502e87547 */ /* 0x000fea000b83ffff */
.L_x_5:
[----:B-1----:R-:W0:Y:S01]  /*1060*/  S2R R5, SR_TID.X ;  /* 0x0000000000057919 */ /* 0x002e220000002100 */
[----:B------:R-:W1:Y:S01]  /*1070*/  LDC.64 R2, c[0x0][0x390] ;  /* 0x0000e400ff027b82 */ /* 0x000e620000000a00 */
[----:B0-----:R-:W-:-:S04]  /*1080*/  IMAD R5, R0, UR9, R5 ;  /* 0x0000000900057c24 */ /* 0x001fc8000f8e0205 */
[----:B-1----:R-:W-:-:S05]  /*1090*/  IMAD.WIDE.U32 R2, R5, 0x8, R2 ;  /* 0x0000000805027825 */ /* 0x002fca00078e0002 */
[----:B------:R-:W-:Y:S01]  /*10a0*/  STG.E.64 desc[UR10][R2.64], R16 ;  /* 0x0000001002007986 */ /* 0x000fe2000c101b0a */
[----:B------:R-:W-:Y:S05]  /*10b0*/  EXIT ;  /* 0x000000000000794d */ /* 0x000fea0003800000 */
        .weak           $__internal_0_$__cuda_sm20_div_rn_f64_full
        .type           $__internal_0_$__cuda_sm20_div_rn_f64_full,@function
        .size           $__internal_0_$__cuda_sm20_div_rn_f64_full,(.L_x_19 - $__internal_0_$__cuda_sm20_div_rn_f64_full)
$__internal_0_$__cuda_sm20_div_rn_f64_full:
[C---:B------:R-:W-:Y:S01]  /*10c0*/  FSETP.GEU.AND P0, PT, |R5|.reuse, 1.469367938527859385e-39, PT ;  /* 0x001000000500780b */ /* 0x040fe20003f0e200 */
[----:B------:R-:W-:Y:S01]  /*10d0*/  IMAD.MOV.U32 R8, RZ, RZ, 0x1 ;  /* 0x00000001ff087424 */ /* 0x000fe200078e00ff */
[C---:B------:R-:W-:Y:S01]  /*10e0*/  LOP3.LUT R2, R5.reuse, 0x800fffff, RZ, 0xc0, !PT ;  /* 0x800fffff05027812 */ /* 0x040fe200078ec0ff */
[----:B------:R-:W-:Y:S01]  /*10f0*/  IMAD.MOV.U32 R13, RZ, RZ, 0x1ca00000 ;  /* 0x1ca00000ff0d7424 */ /* 0x000fe200078e00ff */
[----:B------:R-:W-:Y:S02]  /*1100*/  LOP3.LUT R17, R5, 0x7ff00000, RZ, 0xc0, !PT ;  /* 0x7ff0000005117812 */ /* 0x000fe400078ec0ff */
[----:B------:R-:W-:Y:S01]  /*1110*/  LOP3.LUT R3, R2, 0x3ff00000, RZ, 0xfc, !PT ;  /* 0x3ff0000002037812 */ /* 0x000fe200078efcff */
[----:B------:R-:W-:Y:S01]  /*1120*/  IMAD.MOV.U32 R2, RZ, RZ, R4 ;  /* 0x000000ffff027224 */ /* 0x000fe200078e0004 */
[----:B------:R-:W-:-:S04]  /*1130*/  LOP3.LUT R12, R7, 0x7ff00000, RZ, 0xc0, !PT ;  /* 0x7ff00000070c7812 */ /* 0x000fc800078ec0ff */
[----:B------:R-:W-:Y:S01]  /*1140*/  ISETP.GE.U32.AND P1, PT, R12, R17, PT ;  /* 0x000000110c00720c */ /* 0x000fe20003f26070 */
[----:B------:R-:W-:Y:S01]  /*1150*/  @!P0 DMUL R2, R4, 8.98846567431157953865e+307 ;  /* 0x7fe0000004028828 */ /* 0x000fe20000000000 */
[----:B------:R-:W-:-:S05]  /*1160*/  IMAD.MOV.U32 R19, RZ, RZ, R12 ;  /* 0x000000ffff137224 */ /* 0x000fca00078e000c */
[----:B------:R-:W0:Y:S02]  /*1170*/  MUFU.RCP64H R9, R3 ;  /* 0x0000000300097308 */ /* 0x000e240000001800 */
[----:B0-----:R-:W-:-:S08]  /*1180*/  DFMA R10, R8, -R2, 1 ;  /* 0x3ff00000080a742b */ /* 0x001fd00000000802 */
[----:B------:R-:W-:-:S08]  /*1190*/  DFMA R10, R10, R10, R10 ;  /* 0x0000000a0a0a722b */ /* 0x000fd0000000000a */
[----:B------:R-:W-:Y:S01]  /*11a0*/  DFMA R10, R8, R10, R8 ;  /* 0x0000000a080a722b */ /* 0x000fe20000000008 */
[----:B------:R-:W-:Y:S01]  /*11b0*/  SEL R9, R13, 0x63400000, !P1 ;  /* 0x634000000d097807 */ /* 0x000fe20004800000 */
[----:B------:R-:W-:Y:S01]  /*11c0*/  IMAD.MOV.U32 R8, RZ, RZ, R6 ;  /* 0x000000ffff087224 */ /* 0x000fe200078e0006 */
[----:B------:R-:W-:Y:S02]  /*11d0*/  FSETP.GEU.AND P1, PT, |R7|, 1.469367938527859385e-39, PT ;  /* 0x001000000700780b */ /* 0x000fe40003f2e200 */
[----:B------:R-:W-:-:S03]  /*11e0*/  LOP3.LUT R9, R9, 0x800fffff, R7, 0xf8, !PT ;  /* 0x800fffff09097812 */ /* 0x000fc600078ef807 */
[----:B------:R-:W-:-:S08]  /*11f0*/  DFMA R14, R10, -R2, 1 ;  /* 0x3ff000000a0e742b */ /* 0x000fd00000000802 */
[----:B------:R-:W-:Y:S01]  /*1200*/  DFMA R10, R10, R14, R10 ;  /* 0x0000000e0a0a722b */ /* 0x000fe2000000000a */
[----:B------:R-:W-:Y:S10]  /*1210*/  @P1 BRA `(.L_x_13) ;  /* 0x0000000000201947 */ /* 0x000ff40003800000 */
[----:B------:R-:W-:Y:S01]  /*1220*/  LOP3.LUT R15, R5, 0x7ff00000, RZ, 0xc0, !PT ;  /* 0x7ff00000050f7812 */ /* 0x000fe200078ec0ff */
[----:B------:R-:W-:-:S03]  /*1230*/  IMAD.MOV.U32 R14, RZ, RZ, RZ ;  /* 0x000000ffff0e7224 */ /* 0x000fc600078e00ff */
[----:B------:R-:W-:-:S04]  /*1240*/  ISETP.GE.U32.AND P1, PT, R12, R15, PT ;  /* 0x0000000f0c00720c */ /* 0x000fc80003f26070 */
[----:B------:R-:W-:-:S04]  /*1250*/  SEL R15, R13, 0x63400000, !P1 ;  /* 0x634000000d0f7807 */ /* 0x000fc80004800000 */
[----:B------:R-:W-:-:S04]  /*1260*/  LOP3.LUT R15, R15, 0x80000000, R7, 0xf8, !PT ;  /* 0x800000000f0f7812 */ /* 0x000fc800078ef807 */
[----:B------:R-:W-:-:S06]  /*1270*/  LOP3.LUT R15, R15, 0x100000, RZ, 0xfc, !PT ;  /* 0x001000000f0f7812 */ /* 0x000fcc00078efcff */
[----:B------:R-:W-:-:S10]  /*1280*/  DFMA R8, R8, 2, -R14 ;  /* 0x400000000808782b */ /* 0x000fd4000000080e */
[----:B------:R-:W-:-:S07]  /*1290*/  LOP3.LUT R19, R9, 0x7ff00000, RZ, 0xc0, !PT ;  /* 0x7ff0000009137812 */ /* 0x000fce00078ec0ff */
.L_x_13:
[----:B------:R-:W-:Y:S01]  /*12a0*/  MOV R18, R17 ;  /* 0x0000001100127202 */ /* 0x000fe20000000f00 */
[----:B------:R-:W-:Y:S01]  /*12b0*/  VIADD R20, R19, 0xffffffff ;  /* 0xffffffff13147836 */ /* 0x000fe20000000000 */
[----:B------:R-:W-:Y:S01]  /*12c0*/  @!P0 LOP3.LUT R18, R3, 0x7ff00000, RZ, 0xc0, !PT ;  /* 0x7ff0000003128812 */ /* 0x000fe200078ec0ff */
[----:B------:R-:W-:-:S03]  /*12d0*/  DMUL R14, R10, R8 ;  /* 0x000000080a0e7228 */ /* 0x000fc60000000000 */
[----:B------:R-:W-:Y:S01]  /*12e0*/  ISETP.GT.U32.AND P0, PT, R20, 0x7feffffe, PT ;  /* 0x7feffffe1400780c */ /* 0x000fe20003f04070 */
[----:B------:R-:W-:-:S04]  /*12f0*/  VIADD R21, R18, 0xffffffff ;  /* 0xffffffff12157836 */ /* 0x000fc80000000000 */
[----:B------:R-:W-:Y:S01]  /*1300*/  DFMA R16, R14, -R2, R8 ;  /* 0x800000020e10722b */ /* 0x000fe20000000008 */
[----:B------:R-:W-:-:S07]  /*1310*/  ISETP.GT.U32.OR P0, PT, R21, 0x7feffffe, P0 ;  /* 0x7feffffe1500780c */ /* 0x000fce0000704470 */
[----:B------:R-:W-:-:S06]  /*1320*/  DFMA R10, R10, R16, R14 ;  /* 0x000000100a0a722b */ /* 0x000fcc000000000e */
[----:B------:R-:W-:Y:S05]  /*1330*/  @P0 BRA `(.L_x_14) ;  /* 0x00000000006c0947 */ /* 0x000fea0003800000 */
[----:B------:R-:W-:-:S04]  /*1340*/  LOP3.LUT R7, R5, 0x7ff00000, RZ, 0xc0, !PT ;  /* 0x7ff0000005077812 */ /* 0x000fc800078ec0ff */
[CC--:B------:R-:W-:Y:S02]  /*1350*/  VIADDMNMX R6, R12.reuse, -R7.reuse, 0xb9600000, !PT ;  /* 0xb96000000c067446 */ /* 0x0c0fe40007800907 */
[----:B------:R-:W-:Y:S02]  /*1360*/  ISETP.GE.U32.AND P0, PT, R12, R7, PT ;  /* 0x000000070c00720c */ /* 0x000fe40003f06070 */
[----:B------:R-:W-:Y:S02]  /*1370*/  VIMNMX R6, PT, PT, R6, 0x46a00000, PT ;  /* 0x46a0000006067848 */ /* 0x000fe40003fe0100 */
[----:B------:R-:W-:-:S05]  /*1380*/  SEL R13, R13, 0x63400000, !P0 ;  /* 0x634000000d0d7807 */ /* 0x000fca0004000000 */
[----:B------:R-:W-:Y:S02]  /*1390*/  IMAD.IADD R14, R6, 0x1, -R13 ;  /* 0x00000001060e7824 */ /* 0x000fe400078e0a0d */
[----:B------:R-:W-:Y:S02]  /*13a0*/  IMAD.MOV.U32 R6, RZ, RZ, RZ ;  /* 0x000000ffff067224 */ /* 0x000fe400078e00ff */
[----:B------:R-:W-:-:S06]  /*13b0*/  VIADD R7, R14, 0x7fe00000 ;  /* 0x7fe000000e077836 */ /* 0x000fcc0000000000 */
[----:B------:R-:W-:-:S10]  /*13c0*/  DMUL R12, R10, R6 ;  /* 0x000000060a0c7228 */ /* 0x000fd40000000000 */
[----:B------:R-:W-:-:S13]  /*13d0*/  FSETP.GTU.AND P0, PT, |R13|, 1.469367938527859385e-39, PT ;  /* 0x001000000d00780b */ /* 0x000fda0003f0c200 */
[----:B------:R-:W-:Y:S05]  /*13e0*/  @P0 BRA `(.L_x_15) ;  /* 0x0000000000940947 */ /* 0x000fea0003800000 */
[----:B------:R-:W-:Y:S01]  /*13f0*/  DFMA R2, R10, -R2, R8 ;  /* 0x800000020a02722b */ /* 0x000fe20000000008 */
[----:B------:R-:W-:-:S09]  /*1400*/  IMAD.MOV.U32 R6, RZ, RZ, RZ ;  /* 0x000000ffff067224 */ /* 0x000fd200078e00ff */
[C---:B------:R-:W-:Y:S02]  /*1410*/  FSETP.NEU.AND P0, PT, R3.reuse, RZ, PT ;  /* 0x000000ff0300720b */ /* 0x040fe40003f0d000 */
[----:B------:R-:W-:-:S04]  /*1420*/  LOP3.LUT R5, R3, 0x80000000, R5, 0x48, !PT ;  /* 0x8000000003057812 */ /* 0x000fc800078e4805 */
[----:B------:R-:W-:-:S07]  /*1430*/  LOP3.LUT R7, R5, R7, RZ, 0xfc, !PT ;  /* 0x0000000705077212 */ /* 0x000fce00078efcff */
[----:B------:R-:W-:Y:S05]  /*1440*/  @!P0 BRA `(.L_x_15) ;  /* 0x00000000007c8947 */ /* 0x000fea0003800000 */
[----:B------:R-:W-:Y:S01]  /*1450*/  IMAD.MOV R3, RZ, RZ, -R14 ;  /* 0x000000ffff037224 */ /* 0x000fe200078e0a0e */
[----:B------:R-:W-:Y:S01]  /*1460*/  DMUL.RP R6, R10, R6 ;  /* 0x000000060a067228 */ /* 0x000fe20000008000 */
[----:B------:R-:W-:-:S06]  /*1470*/  IMAD.MOV.U32 R2, RZ, RZ, RZ ;  /* 0x000000ffff027224 */ /* 0x000fcc00078e00ff */
[----:B------:R-:W-:-:S03]  /*1480*/  DFMA R2, R12, -R2, R10 ;  /* 0x800000020c02722b */ /* 0x000fc6000000000a */
[----:B------:R-:W-:-:S03]  /*1490*/  LOP3.LUT R5, R7, R5, RZ, 0x3c, !PT ;  /* 0x0000000507057212 */ /* 0x000fc600078e3cff */
[----:B------:R-:W-:-:S04]  /*14a0*/  IADD3 R2, PT, PT, -R14, -0x43300000, RZ ;  /* 0xbcd000000e027810 */ /* 0x000fc80007ffe1ff */
[----:B------:R-:W-:-:S04]  /*14b0*/  FSETP.NEU.AND P0, PT, |R3|, R2, PT ;  /* 0x000000020300720b */ /* 0x000fc80003f0d200 */
[----:B------:R-:W-:Y:S02]  /*14c0*/  FSEL R12, R6, R12, !P0 ;  /* 0x0000000c060c7208 */ /* 0x000fe40004000000 */
[----:B------:R-:W-:Y:S01]  /*14d0*/  FSEL R13, R5, R13, !P0 ;  /* 0x0000000d050d7208 */ /* 0x000fe20004000000 */
[----:B------:R-:W-:Y:S06]  /*14e0*/  BRA `(.L_x_15) ;  /* 0x0000000000547947 */ /* 0x000fec0003800000 */
.L_x_14:
[----:B------:R-:W-:-:S14]  /*14f0*/  DSETP.NAN.AND P0, PT, R6, R6, PT ;  /* 0x000000060600722a */ /* 0x000fdc0003f08000 */
[----:B------:R-:W-:Y:S05]  /*1500*/  @P0 BRA `(.L_x_16) ;  /* 0x0000000000440947 */ /* 0x000fea0003800000 */
[----:B------:R-:W-:-:S14]  /*1510*/  DSETP.NAN.AND P0, PT, R4, R4, PT ;  /* 0x000000040400722a */ /* 0x000fdc0003f08000 */
[----:B------:R-:W-:Y:S05]  /*1520*/  @P0 BRA `(.L_x_17) ;  /* 0x0000000000300947 */ /* 0x000fea0003800000 */
[----:B------:R-:W-:Y:S01]  /*1530*/  ISETP.NE.AND P0, PT, R19, R18, PT ;  /* 0x000000121300720c */ /* 0x000fe20003f05270 */
[----:B------:R-:W-:Y:S02]  /*1540*/  IMAD.MOV.U32 R12, RZ, RZ, 0x0 ;  /* 0x00000000ff0c7424 */ /* 0x000fe400078e00ff */
[----:B------:R-:W-:-:S10]  /*1550*/  IMAD.MOV.U32 R13, RZ, RZ, -0x80000 ;  /* 0xfff80000ff0d7424 */ /* 0x000fd400078e00ff */
[----:B------:R-:W-:Y:S05]  /*1560*/  @!P0 BRA `(.L_x_15) ;  /* 0x0000000000348947 */ /* 0x000fea0003800000 */
[----:B------:R-:W-:Y:S02]  /*1570*/  ISETP.NE.AND P0, PT, R19, 0x7ff00000, PT ;  /* 0x7ff000001300780c */ /* 0x000fe40003f05270 */
[----:B------:R-:W-:Y:S02]  /*1580*/  LOP3.LUT R13, R7, 0x80000000, R5, 0x48, !PT ;  /* 0x80000000070d7812 */ /* 0x000fe400078e4805 */
[----:B------:R-:W-:-:S13]  /*1590*/  ISETP.EQ.OR P0, PT, R18, RZ, !P0 ;  /* 0x000000ff1200720c */ /* 0x000fda0004702670 */
[----:B------:R-:W-:Y:S01]  /*15a0*/  @P0 LOP3.LUT R2, R13, 0x7ff00000, RZ, 0xfc, !PT ;  /* 0x7ff000000d020812 */ /* 0x000fe200078efcff */
[----:B------:R-:W-:Y:S02]  /*15b0*/  @!P0 IMAD.MOV.U32 R12, RZ, RZ, RZ ;  /* 0x000000ffff0c8224 */ /* 0x000fe400078e00ff */
[----:B------:R-:W-:Y:S02]  /*15c0*/  @P0 IMAD.MOV.U32 R12, RZ, RZ, RZ ;  /* 0x000000ffff0c0224 */ /* 0x000fe400078e00ff */
[----:B------:R-:W-:Y:S01]  /*15d0*/  @P0 IMAD.MOV.U32 R13, RZ, RZ, R2 ;  /* 0x000000ffff0d0224 */ /* 0x000fe200078e0002 */
[----:B------:R-:W-:Y:S06]  /*15e0*/  BRA `(.L_x_15) ;  /* 0x0000000000147947 */ /* 0x000fec0003800000 */
.L_x_17:
[----:B------:R-:W-:Y:S01]  /*15f0*/  LOP3.LUT R13, R5, 0x80000, RZ, 0xfc, !PT ;  /* 0x00080000050d7812 */ /* 0x000fe200078efcff */
[----:B------:R-:W-:Y:S01]  /*1600*/  IMAD.MOV.U32 R12, RZ, RZ, R4 ;  /* 0x000000ffff0c7224 */ /* 0x000fe200078e0004 */
[----:B------:R-:W-:Y:S06]  /*1610*/  BRA `(.L_x_15) ;  /* 0x0000000000087947 */ /* 0x000fec0003800000 */
.L_x_16:
[----:B------:R-:W-:Y:S01]  /*1620*/  LOP3.LUT R13, R7, 0x80000, RZ, 0xfc, !PT ;  /* 0x00080000070d7812 */ /* 0x000fe200078efcff */
[----:B------:R-:W-:-:S07]  /*1630*/  IMAD.MOV.U32 R12, RZ, RZ, R6 ;  /* 0x000000ffff0c7224 */ /* 0x000fce00078e0006 */
.L_x_15:
[----:B------:R-:W-:Y:S02]  /*1640*/  IMAD.MOV.U32 R2, RZ, RZ, R0 ;  /* 0x000000ffff027224 */ /* 0x000fe400078e0000 */
[----:B------:R-:W-:-:S04]  /*1650*/  IMAD.MOV.U32 R3, RZ, RZ, 0x0 ;  /* 0x00000000ff037424 */ /* 0x000fc800078e00ff */
[----:B------:R-:W-:Y:S05]  /*1660*/  RET.REL.NODEC R2 `(_Z11convolutionPlS_S_iii) ;  /* 0xffffffe802647950 */ /* 0x000fea0003c3ffff */
.L_x_18:
[----:B------:R-:W-:-:S00]  /*1670*/  BRA `(.L_x_18) ;  /* 0xfffffffc00fc7947 */ /* 0x000fc0000383ffff */
[----:B------:R-:W-:-:S00]  /*1680*/  NOP ;  /* 0x0000000000007918 */ /* 0x000fc00000000000 */
[----:B------:R-:W-:-:S00]  /*1690*/  NOP ;  /* 0x0000000000007918 */ /* 0x000fc00000000000 */
[----:B------:R-:W-:-:S00]  /*16a0*/  NOP ;  /* 0x0000000000007918 */ /* 0x000fc00000000000 */
[----:B------:R-:W-:-:S00]  /*16b0*/  NOP ;  /* 0x0000000000007918 */ /* 0x000fc00000000000 */
[----:B------:R-:W-:-:S00]  /*16c0*/  NOP ;  /* 0x0000000000007918 */ /* 0x000fc00000000000 */
[----:B------:R-:W-:-:S00]  /*16d0*/  NOP ;  /* 0x0000000000007918 */ /* 0x000fc00000000000 */
[----:B------:R-:W-:-:S00]  /*16e0*/  NOP ;  /* 0x0000000000007918 */ /* 0x000fc00000000000 */
[----:B------:R-:W-:-:S00]  /*16f0*/  NOP ;  /* 0x0000000000007918 */ /* 0x000fc00000000000 */
.L_x_19:


//--------------------- .nv.shared._Z11convolutionPlS_S_iii --------------------------
	.section	.nv.shared._Z11convolutionPlS_S_iii,"aw",@nobits
	.sectionflags	@""
	.align	16
	.zero		1024


//--------------------- .nv.shared.reserved.0     --------------------------
	.section	.nv.shared.reserved.0,"aw",@nobits
	.weak		__nv_reservedSMEM_offset_0_alias
	.size		__nv_reservedSMEM_offset_0_alias, 0, 64
	.other		__nv_reservedSMEM_offset_0_alias,@"STO_CUDA_RESERVED_SHARED STV_DEFAULT"
__nv_reservedSMEM_offset_0_alias:
	.zero		0
	.zero		64


//--------------------- .nv.constant0._Z11convolutionPlS_S_iii --------------------------
	.section	.nv.constant0._Z11convolutionPlS_S_iii,"a",@progbits
	.sectionflags	@""
	.align	4
.nv.constant0._Z11convolutionPlS_S_iii:
	.zero		932


//--------------------- SYMBOLS --------------------------

	.type		.nv.reservedSmem.offset0,@object
	.size		.nv.reservedSmem.offset0,0x4
	.type		.nv.reservedSmem.cap,@object
	.size		.nv.reservedSmem.cap,0x4
